	.headerflags	@"EF_CUDA_TEXMODE_UNIFIED EF_CUDA_64BIT_ADDRESS EF_CUDA_ACCELERATORS EF_CUDA_SM90 EF_CUDA_VIRTUAL_SM(EF_CUDA_SM90)"
	.elftype	@"ET_EXEC"


//--------------------- .nv.info                  --------------------------
	.section	.nv.info,"",@"SHT_CUDA_INFO"
	.align	4


	//----- nvinfo : EIATTR_REGCOUNT
	.align		4
        /*0000*/ 	.byte	0x04, 0x2f
        /*0002*/ 	.short	(.L_1 - .L_0)
	.align		4
.L_0:
        /*0004*/ 	.word	index@(triton_per_fused_mean_5)
        /*0008*/ 	.word	0x0000000f


	//----- nvinfo : EIATTR_MIN_STACK_SIZE
	.align		4
.L_1:
        /*000c*/ 	.byte	0x04, 0x12
        /*000e*/ 	.short	(.L_3 - .L_2)
	.align		4
.L_2:
        /*0010*/ 	.word	index@(triton_per_fused_mean_5)
        /*0014*/ 	.word	0x00000000


	//----- nvinfo : EIATTR_FRAME_SIZE
	.align		4
.L_3:
        /*0018*/ 	.byte	0x04, 0x11
        /*001a*/ 	.short	(.L_5 - .L_4)
	.align		4
.L_4:
        /*001c*/ 	.word	index@(triton_per_fused_mean_5)
        /*0020*/ 	.word	0x00000000


	//----- nvinfo : EIATTR_MIN_STACK_SIZE
	.align		4
.L_5:
        /*0024*/ 	.byte	0x04, 0x12
        /*0026*/ 	.short	(.L_7 - .L_6)
	.align		4
.L_6:
        /*0028*/ 	.word	index@(triton_per_fused_mean_5)
        /*002c*/ 	.word	0x00000000
.L_7:


//--------------------- .nv.info.triton_per_fused_mean_5 --------------------------
	.section	.nv.info.triton_per_fused_mean_5,"",@"SHT_CUDA_INFO"
	.sectionflags	@""
	.align	4


	//----- nvinfo : EIATTR_CUDA_API_VERSION
	.align		4
        /*0000*/ 	.byte	0x04, 0x37
        /*0002*/ 	.short	(.L_9 - .L_8)
.L_8:
        /*0004*/ 	.word	0x0000007c


	//----- nvinfo : EIATTR_KPARAM_INFO
	.align		4
.L_9:
        /*0008*/ 	.byte	0x04, 0x17
        /*000a*/ 	.short	(.L_11 - .L_10)
.L_10:
        /*000c*/ 	.word	0x00000000
        /*0010*/ 	.short	0x0005
        /*0012*/ 	.short	0x0024
        /*0014*/ 	.byte	0x00, 0xf0, 0x11, 0x00


	//----- nvinfo : EIATTR_KPARAM_INFO
	.align		4
.L_11:
        /*0018*/ 	.byte	0x04, 0x17
        /*001a*/ 	.short	(.L_13 - .L_12)
.L_12:
        /*001c*/ 	.word	0x00000000
        /*0020*/ 	.short	0x0004
        /*0022*/ 	.short	0x0020
        /*0024*/ 	.byte	0x00, 0xf0, 0x11, 0x00


	//----- nvinfo : EIATTR_KPARAM_INFO
	.align		4
.L_13:
        /*0028*/ 	.byte	0x04, 0x17
        /*002a*/ 	.short	(.L_15 - .L_14)
.L_14:
        /*002c*/ 	.word	0x00000000
        /*0030*/ 	.short	0x0003
        /*0032*/ 	.short	0x0018
        /*0034*/ 	.byte	0x00, 0xf4, 0x21, 0x00


	//----- nvinfo : EIATTR_KPARAM_INFO
	.align		4
.L_15:
        /*0038*/ 	.byte	0x04, 0x17
        /*003a*/ 	.short	(.L_17 - .L_16)
.L_16:
        /*003c*/ 	.word	0x00000000
        /*0040*/ 	.short	0x0002
        /*0042*/ 	.short	0x0010
        /*0044*/ 	.byte	0x00, 0xf4, 0x21, 0x00


	//----- nvinfo : EIATTR_KPARAM_INFO
	.align		4
.L_17:
        /*0048*/ 	.byte	0x04, 0x17
        /*004a*/ 	.short	(.L_19 - .L_18)
.L_18:
        /*004c*/ 	.word	0x00000000
        /*0050*/ 	.short	0x0001
        /*0052*/ 	.short	0x0008
        /*0054*/ 	.byte	0x00, 0xf4, 0x21, 0x00


	//----- nvinfo : EIATTR_KPARAM_INFO
	.align		4
.L_19:
        /*0058*/ 	.byte	0x04, 0x17
        /*005a*/ 	.short	(.L_21 - .L_20)
.L_20:
        /*005c*/ 	.word	0x00000000
        /*0060*/ 	.short	0x0000
        /*0062*/ 	.short	0x0000
        /*0064*/ 	.byte	0x00, 0xf4, 0x21, 0x00


	//----- nvinfo : EIATTR_SPARSE_MMA_MASK
	.align		4
.L_21:
        /*0068*/ 	.byte	0x03, 0x50
        /*006a*/ 	.short	0x0000


	//----- nvinfo : EIATTR_MAXREG_COUNT
	.align		4
        /*006c*/ 	.byte	0x03, 0x1b
        /*006e*/ 	.short	0x00ff


	//----- nvinfo : EIATTR_COOP_GROUP_MASK_REGIDS
	.align		4
        /*0070*/ 	.byte	0x04, 0x29
        /*0072*/ 	.short	(.L_23 - .L_22)


	//   ....[0]....
.L_22:
        /*0074*/ 	.word	0xffffffff


	//   ....[1]....
        /*0078*/ 	.word	0xffffffff


	//   ....[2]....
        /*007c*/ 	.word	0xffffffff


	//   ....[3]....
        /*0080*/ 	.word	0xffffffff


	//----- nvinfo : EIATTR_COOP_GROUP_INSTR_OFFSETS
	.align		4
.L_23:
        /*0084*/ 	.byte	0x04, 0x28
        /*0086*/ 	.short	(.L_25 - .L_24)


	//   ....[0]....
.L_24:
        /*0088*/ 	.word	0x00000220


	//   ....[1]....
        /*008c*/ 	.word	0x00000250


	//   ....[2]....
        /*0090*/ 	.word	0x00000270


	//   ....[3]....
        /*0094*/ 	.word	0x000002a0


	//----- nvinfo : EIATTR_EXIT_INSTR_OFFSETS
	.align		4
.L_25:
        /*0098*/ 	.byte	0x04, 0x1c
        /*009a*/ 	.short	(.L_27 - .L_26)


	//   ....[0]....
.L_26:
        /*009c*/ 	.word	0x000002d0


	//   ....[1]....
        /*00a0*/ 	.word	0x00000300


	//----- nvinfo : EIATTR_REQNTID
	.align		4
.L_27:
        /*00a4*/ 	.byte	0x04, 0x10
        /*00a6*/ 	.short	(.L_29 - .L_28)
.L_28:
        /*00a8*/ 	.word	0x00000040
        /*00ac*/ 	.word	0x00000001
        /*00b0*/ 	.word	0x00000001


	//----- nvinfo : EIATTR_CBANK_PARAM_SIZE
	.align		4
.L_29:
        /*00b4*/ 	.byte	0x03, 0x19
        /*00b6*/ 	.short	0x0028


	//----- nvinfo : EIATTR_PARAM_CBANK
	.align		4
        /*00b8*/ 	.byte	0x04, 0x0a
        /*00ba*/ 	.short	(.L_31 - .L_30)
	.align		4
.L_30:
        /*00bc*/ 	.word	index@(.nv.constant0.triton_per_fused_mean_5)
        /*00c0*/ 	.short	0x0210
        /*00c2*/ 	.short	0x0028


	//----- nvinfo : EIATTR_SW_WAR
	.align		4
.L_31:
        /*00c4*/ 	.byte	0x04, 0x36
        /*00c6*/ 	.short	(.L_33 - .L_32)
.L_32:
        /*00c8*/ 	.word	0x00000008
.L_33:


//--------------------- .nv.callgraph             --------------------------
	.section	.nv.callgraph,"",@"SHT_CUDA_CALLGRAPH"
	.align	4
	.sectionentsize	8
	.align		4
        /*0000*/ 	.word	0x00000000
	.align		4
        /*0004*/ 	.word	0xffffffff
	.align		4
        /*0008*/ 	.word	0x00000000
	.align		4
        /*000c*/ 	.word	0xfffffffe
	.align		4
        /*0010*/ 	.word	0x00000000
	.align		4
        /*0014*/ 	.word	0xfffffffd
	.align		4
        /*0018*/ 	.word	0x00000000
	.align		4
        /*001c*/ 	.word	0xfffffffc


//--------------------- .text.triton_per_fused_mean_5 --------------------------
	.section	.text.triton_per_fused_mean_5,"ax",@progbits
	.sectionflags	@"SHF_BARRIERS=1"
	.align	128
        .global         triton_per_fused_mean_5
        .type           triton_per_fused_mean_5,@function
        .size           triton_per_fused_mean_5,(.L_x_1 - triton_per_fused_mean_5)
        .other          triton_per_fused_mean_5,@"STO_CUDA_ENTRY STV_DEFAULT"
triton_per_fused_mean_5:
.text.triton_per_fused_mean_5:
[----:B------:R-:W0:Y:S02]  /*0000*/  LDC R1, c[0x0][0x28] ;  /* 0x00000a00ff017b82 */ /* 0x000e240000000800 */
[----:B------:R-:W1:Y:S01]  /*0010*/  S2R R0, SR_CTAID.X ;  /* 0x0000000000007919 */ /* 0x000e620000002500 */
[----:B------:R-:W2:Y:S01]  /*0020*/  LDC.64 R6, c[0x0][0x218] ;  /* 0x00008600ff067b82 */ /* 0x000ea20000000a00 */
[----:B------:R-:W-:Y:S01]  /*0030*/  ULDC.64 UR4, c[0x0][0x208] ;  /* 0x0000820000047ab9 */ /* 0x000fe20000000a00 */
[----:B------:R-:W3:Y:S06]  /*0040*/  S2R R12, SR_TID.X ;  /* 0x00000000000c7919 */ /* 0x000eec0000002100 */
[----:B------:R-:W4:Y:S08]  /*0050*/  LDC.64 R4, c[0x0][0x220] ;  /* 0x00008800ff047b82 */ /* 0x000f300000000a00 */
[----:B------:R-:W5:Y:S01]  /*0060*/  LDC.64 R2, c[0x0][0x228] ;  /* 0x00008a00ff027b82 */ /* 0x000f620000000a00 */
[----:B-1----:R-:W-:-:S02]  /*0070*/  SHF.R.S32.HI R9, RZ, 0x1f, R0 ;  /* 0x0000001fff097819 */ /* 0x002fc40000011400 */
[----:B------:R-:W-:Y:S02]  /*0080*/  ISETP.GE.AND P0, PT, R0, 0x10, PT ;  /* 0x000000100000780c */ /* 0x000fe40003f06270 */
[----:B------:R-:W-:Y:S02]  /*0090*/  LEA.HI R8, R9, R0, RZ, 0x2 ;  /* 0x0000000009087211 */ /* 0x000fe400078f10ff */
[----:B---3--:R-:W-:Y:S02]  /*00a0*/  LOP3.LUT R9, R12, 0xf, RZ, 0xc0, !PT ;  /* 0x0000000f0c097812 */ /* 0x008fe400078ec0ff */
[C---:B------:R-:W-:Y:S01]  /*00b0*/  LOP3.LUT R11, R8.reuse, 0xfffffffc, RZ, 0xc0, !PT ;  /* 0xfffffffc080b7812 */ /* 0x040fe200078ec0ff */
[----:B------:R-:W-:-:S04]  /*00c0*/  IMAD.SHL.U32 R10, R8, 0x10, RZ ;  /* 0x00000010080a7824 */ /* 0x000fc800078e00ff */
[----:B------:R-:W-:Y:S01]  /*00d0*/  IMAD.IADD R8, R0, 0x1, -R11 ;  /* 0x0000000100087824 */ /* 0x000fe200078e0a0b */
[----:B------:R-:W-:-:S04]  /*00e0*/  LOP3.LUT R11, R10, 0xffffffc0, RZ, 0xc0, !PT ;  /* 0xffffffc00a0b7812 */ /* 0x000fc800078ec0ff */
[----:B------:R-:W-:Y:S01]  /*00f0*/  LEA R8, R9, R8, 0x2 ;  /* 0x0000000809087211 */ /* 0x000fe200078e10ff */
[----:B------:R-:W-:-:S03]  /*0100*/  IMAD R9, R0, 0x10, R9 ;  /* 0x0000001000097824 */ /* 0x000fc600078e0209 */
[----:B------:R-:W-:Y:S01]  /*0110*/  IADD3 R11, R8, R11, RZ ;  /* 0x0000000b080b7210 */ /* 0x000fe20007ffe0ff */
[----:B--2---:R-:W-:-:S04]  /*0120*/  IMAD.WIDE R6, R9, 0x4, R6 ;  /* 0x0000000409067825 */ /* 0x004fc800078e0206 */
[----:B----4-:R-:W-:Y:S01]  /*0130*/  IMAD.WIDE R4, R9, 0x4, R4 ;  /* 0x0000000409047825 */ /* 0x010fe200078e0204 */
[----:B------:R-:W-:-:S03]  /*0140*/  CS2R R8, SRZ ;  /* 0x0000000000087805 */ /* 0x000fc6000001ff00 */
[----:B------:R-:W-:Y:S02]  /*0150*/  IMAD.MOV.U32 R10, RZ, RZ, RZ ;  /* 0x000000ffff0a7224 */ /* 0x000fe400078e00ff */
[----:B-----5:R-:W-:Y:S01]  /*0160*/  IMAD.WIDE R2, R11, 0x4, R2 ;  /* 0x000000040b027825 */ /* 0x020fe200078e0202 */
[----:B------:R-:W2:Y:S04]  /*0170*/  @!P0 LDG.E R8, desc[UR4][R6.64] ;  /* 0x0000000406088981 */ /* 0x000ea8000c1e1900 */
[----:B------:R-:W3:Y:S04]  /*0180*/  @!P0 LDG.E R9, desc[UR4][R4.64] ;  /* 0x0000000404098981 */ /* 0x000ee8000c1e1900 */
[----:B------:R-:W4:Y:S01]  /*0190*/  @!P0 LDG.E R10, desc[UR4][R2.64] ;  /* 0x00000004020a8981 */ /* 0x000f22000c1e1900 */
[----:B------:R-:W-:Y:S01]  /*01a0*/  BAR.SYNC.DEFER_BLOCKING 0x0 ;  /* 0x0000000000007b1d */ /* 0x000fe20000010000 */
[----:B--2---:R-:W-:-:S02]  /*01b0*/  SEL R8, R8, RZ, !P0 ;  /* 0x000000ff08087207 */ /* 0x004fc40004000000 */
[----:B---3--:R-:W-:Y:S02]  /*01c0*/  SEL R9, R9, RZ, !P0 ;  /* 0x000000ff09097207 */ /* 0x008fe40004000000 */
[----:B----4-:R-:W-:-:S03]  /*01d0*/  SEL R10, R10, RZ, !P0 ;  /* 0x000000ff0a0a7207 */ /* 0x010fc60004000000 */
[----:B------:R-:W-:-:S04]  /*01e0*/  FADD R9, R8, R9 ;  /* 0x0000000908097221 */ /* 0x000fc80000000000 */
[----:B------:R-:W-:-:S05]  /*01f0*/  FADD R9, R10, R9 ;  /* 0x000000090a097221 */ /* 0x000fca0000000000 */
[----:B------:R-:W-:Y:S02]  /*0200*/  FSEL R9, R9, RZ, !P0 ;  /* 0x000000ff09097208 */ /* 0x000fe40004000000 */
[----:B------:R-:W-:-:S03]  /*0210*/  LOP3.LUT P0, RZ, R12, 0x3f, RZ, 0xc0, !PT ;  /* 0x0000003f0cff7812 */ /* 0x000fc6000780c0ff */
[----:B------:R-:W1:Y:S01]  /*0220*/  SHFL.BFLY PT, R8, R9, 0x8, 0x1f ;  /* 0x0d001f0009087f89 */ /* 0x000e6200000e0000 */
[----:B------:R-:W-:Y:S01]  /*0230*/  ISETP.LT.AND P0, PT, R0, 0x10, !P0 ;  /* 0x000000100000780c */ /* 0x000fe20004701270 */
[----:B-1----:R-:W-:-:S05]  /*0240*/  FADD R8, R9, R8 ;  /* 0x0000000809087221 */ /* 0x002fca0000000000 */
[----:B------:R-:W1:Y:S02]  /*0250*/  SHFL.BFLY PT, R7, R8, 0x4, 0x1f ;  /* 0x0c801f0008077f89 */ /* 0x000e6400000e0000 */
[----:B-1----:R-:W-:-:S05]  /*0260*/  FADD R7, R8, R7 ;  /* 0x0000000708077221 */ /* 0x002fca0000000000 */
[----:B------:R-:W1:Y:S02]  /*0270*/  SHFL.BFLY PT, R2, R7, 0x2, 0x1f ;  /* 0x0c401f0007027f89 */ /* 0x000e6400000e0000 */
[----:B-1----:R-:W-:Y:S02]  /*0280*/  FADD R4, R7, R2 ;  /* 0x0000000207047221 */ /* 0x002fe40000000000 */
[----:B------:R-:W1:Y:S03]  /*0290*/  LDC.64 R2, c[0x0][0x210] ;  /* 0x00008400ff027b82 */ /* 0x000e660000000a00 */
[----:B------:R-:W2:Y:S01]  /*02a0*/  SHFL.BFLY PT, R5, R4, 0x1, 0x1f ;  /* 0x0c201f0004057f89 */ /* 0x000ea200000e0000 */
[----:B-1----:R-:W-:-:S04]  /*02b0*/  IMAD.WIDE R2, R0, 0x4, R2 ;  /* 0x0000000400027825 */ /* 0x002fc800078e0202 */
[----:B--2---:R-:W-:Y:S01]  /*02c0*/  FADD R5, R4, R5 ;  /* 0x0000000504057221 */ /* 0x004fe20000000000 */
[----:B------:R-:W-:Y:S06]  /*02d0*/  @!P0 EXIT ;  /* 0x000000000000894d */ /* 0x000fec0003800000 */
[----:B------:R-:W-:-:S05]  /*02e0*/  FMUL R5, R5, 0.0625 ;  /* 0x3d80000005057820 */ /* 0x000fca0000400000 */
[----:B------:R-:W-:Y:S01]  /*02f0*/  STG.E desc[UR4][R2.64], R5 ;  /* 0x0000000502007986 */ /* 0x000fe2000c101904 */
[----:B------:R-:W-:Y:S05]  /*0300*/  EXIT ;  /* 0x000000000000794d */ /* 0x000fea0003800000 */
.L_x_0:
[----:B------:R-:W-:-:S00]  /*0310*/  BRA `(.L_x_0) ;  /* 0xfffffffc00fc7947 */ /* 0x000fc0000383ffff */
[----:B------:R-:W-:-:S00]  /*0320*/  NOP ;  /* 0x0000000000007918 */ /* 0x000fc00000000000 */
        /* <DEDUP_REMOVED lines=13> */
.L_x_1:


//--------------------- .nv.constant0.triton_per_fused_mean_5 --------------------------
	.section	.nv.constant0.triton_per_fused_mean_5,"a",@progbits
	.sectionflags	@""
	.align	4
.nv.constant0.triton_per_fused_mean_5:
	.zero		568
